	.headerflags	@"EF_CUDA_TEXMODE_UNIFIED EF_CUDA_64BIT_ADDRESS EF_CUDA_ACCELERATORS EF_CUDA_SM90 EF_CUDA_VIRTUAL_SM(EF_CUDA_SM90)"
	.elftype	@"ET_EXEC"


//--------------------- .nv.info                  --------------------------
	.section	.nv.info,"",@"SHT_CUDA_INFO"
	.align	4


	//----- nvinfo : EIATTR_REGCOUNT
	.align		4
        /*0000*/ 	.byte	0x04, 0x2f
        /*0002*/ 	.short	(.L_1 - .L_0)
	.align		4
.L_0:
        /*0004*/ 	.word	index@(triton_poi_fused_convolution_leaky_relu_leaky_relu_backward_5)
        /*0008*/ 	.word	0x0000000c


	//----- nvinfo : EIATTR_MIN_STACK_SIZE
	.align		4
.L_1:
        /*000c*/ 	.byte	0x04, 0x12
        /*000e*/ 	.short	(.L_3 - .L_2)
	.align		4
.L_2:
        /*0010*/ 	.word	index@(triton_poi_fused_convolution_leaky_relu_leaky_relu_backward_5)
        /*0014*/ 	.word	0x00000000


	//----- nvinfo : EIATTR_FRAME_SIZE
	.align		4
.L_3:
        /*0018*/ 	.byte	0x04, 0x11
        /*001a*/ 	.short	(.L_5 - .L_4)
	.align		4
.L_4:
        /*001c*/ 	.word	index@(triton_poi_fused_convolution_leaky_relu_leaky_relu_backward_5)
        /*0020*/ 	.word	0x00000000


	//----- nvinfo : EIATTR_MIN_STACK_SIZE
	.align		4
.L_5:
        /*0024*/ 	.byte	0x04, 0x12
        /*0026*/ 	.short	(.L_7 - .L_6)
	.align		4
.L_6:
        /*0028*/ 	.word	index@(triton_poi_fused_convolution_leaky_relu_leaky_relu_backward_5)
        /*002c*/ 	.word	0x00000000
.L_7:


//--------------------- .nv.info.triton_poi_fused_convolution_leaky_relu_leaky_relu_backward_5 --------------------------
	.section	.nv.info.triton_poi_fused_convolution_leaky_relu_leaky_relu_backward_5,"",@"SHT_CUDA_INFO"
	.sectionflags	@""
	.align	4


	//----- nvinfo : EIATTR_CUDA_API_VERSION
	.align		4
        /*0000*/ 	.byte	0x04, 0x37
        /*0002*/ 	.short	(.L_9 - .L_8)
.L_8:
        /*0004*/ 	.word	0x0000007c


	//----- nvinfo : EIATTR_KPARAM_INFO
	.align		4
.L_9:
        /*0008*/ 	.byte	0x04, 0x17
        /*000a*/ 	.short	(.L_11 - .L_10)
.L_10:
        /*000c*/ 	.word	0x00000000
        /*0010*/ 	.short	0x0003
        /*0012*/ 	.short	0x0018
        /*0014*/ 	.byte	0x00, 0xf0, 0x11, 0x00


	//----- nvinfo : EIATTR_KPARAM_INFO
	.align		4
.L_11:
        /*0018*/ 	.byte	0x04, 0x17
        /*001a*/ 	.short	(.L_13 - .L_12)
.L_12:
        /*001c*/ 	.word	0x00000000
        /*0020*/ 	.short	0x0002
        /*0022*/ 	.short	0x0010
        /*0024*/ 	.byte	0x00, 0xf4, 0x21, 0x00


	//----- nvinfo : EIATTR_KPARAM_INFO
	.align		4
.L_13:
        /*0028*/ 	.byte	0x04, 0x17
        /*002a*/ 	.short	(.L_15 - .L_14)
.L_14:
        /*002c*/ 	.word	0x00000000
        /*0030*/ 	.short	0x0001
        /*0032*/ 	.short	0x0008
        /*0034*/ 	.byte	0x00, 0xf4, 0x21, 0x00


	//----- nvinfo : EIATTR_KPARAM_INFO
	.align		4
.L_15:
        /*0038*/ 	.byte	0x04, 0x17
        /*003a*/ 	.short	(.L_17 - .L_16)
.L_16:
        /*003c*/ 	.word	0x00000000
        /*0040*/ 	.short	0x0000
        /*0042*/ 	.short	0x0000
        /*0044*/ 	.byte	0x00, 0xf4, 0x21, 0x00


	//----- nvinfo : EIATTR_SPARSE_MMA_MASK
	.align		4
.L_17:
        /*0048*/ 	.byte	0x03, 0x50
        /*004a*/ 	.short	0x0000


	//----- nvinfo : EIATTR_MAXREG_COUNT
	.align		4
        /*004c*/ 	.byte	0x03, 0x1b
        /*004e*/ 	.short	0x00ff


	//----- nvinfo : EIATTR_EXIT_INSTR_OFFSETS
	.align		4
        /*0050*/ 	.byte	0x04, 0x1c
        /*0052*/ 	.short	(.L_19 - .L_18)


	//   ....[0]....
.L_18:
        /*0054*/ 	.word	0x00000240


	//----- nvinfo : EIATTR_REQNTID
	.align		4
.L_19:
        /*0058*/ 	.byte	0x04, 0x10
        /*005a*/ 	.short	(.L_21 - .L_20)
.L_20:
        /*005c*/ 	.word	0x00000080
        /*0060*/ 	.word	0x00000001
        /*0064*/ 	.word	0x00000001


	//----- nvinfo : EIATTR_CBANK_PARAM_SIZE
	.align		4
.L_21:
        /*0068*/ 	.byte	0x03, 0x19
        /*006a*/ 	.short	0x001c


	//----- nvinfo : EIATTR_PARAM_CBANK
	.align		4
        /*006c*/ 	.byte	0x04, 0x0a
        /*006e*/ 	.short	(.L_23 - .L_22)
	.align		4
.L_22:
        /*0070*/ 	.word	index@(.nv.constant0.triton_poi_fused_convolution_leaky_relu_leaky_relu_backward_5)
        /*0074*/ 	.short	0x0210
        /*0076*/ 	.short	0x001c


	//----- nvinfo : EIATTR_SW_WAR
	.align		4
.L_23:
        /*0078*/ 	.byte	0x04, 0x36
        /*007a*/ 	.short	(.L_25 - .L_24)
.L_24:
        /*007c*/ 	.word	0x00000008
.L_25:


//--------------------- .nv.callgraph             --------------------------
	.section	.nv.callgraph,"",@"SHT_CUDA_CALLGRAPH"
	.align	4
	.sectionentsize	8
	.align		4
        /*0000*/ 	.word	0x00000000
	.align		4
        /*0004*/ 	.word	0xffffffff
	.align		4
        /*0008*/ 	.word	0x00000000
	.align		4
        /*000c*/ 	.word	0xfffffffe
	.align		4
        /*0010*/ 	.word	0x00000000
	.align		4
        /*0014*/ 	.word	0xfffffffd
	.align		4
        /*0018*/ 	.word	0x00000000
	.align		4
        /*001c*/ 	.word	0xfffffffc


//--------------------- .text.triton_poi_fused_convolution_leaky_relu_leaky_relu_backward_5 --------------------------
	.section	.text.triton_poi_fused_convolution_leaky_relu_leaky_relu_backward_5,"ax",@progbits
	.align	128
        .global         triton_poi_fused_convolution_leaky_relu_leaky_relu_backward_5
        .type           triton_poi_fused_convolution_leaky_relu_leaky_relu_backward_5,@function
        .size           triton_poi_fused_convolution_leaky_relu_leaky_relu_backward_5,(.L_x_1 - triton_poi_fused_convolution_leaky_relu_leaky_relu_backward_5)
        .other          triton_poi_fused_convolution_leaky_relu_leaky_relu_backward_5,@"STO_CUDA_ENTRY STV_DEFAULT"
triton_poi_fused_convolution_leaky_relu_leaky_relu_backward_5:
.text.triton_poi_fused_convolution_leaky_relu_leaky_relu_backward_5:
[----:B------:R-:W-:Y:S01]  /*0000*/  LDC R1, c[0x0][0x28] ;  /* 0x00000a00ff017b82 */ /* 0x000fe20000000800 */
[----:B------:R-:W1:Y:S07]  /*0010*/  S2R R0, SR_TID.X ;  /* 0x0000000000007919 */ /* 0x000e6e0000002100 */
[----:B------:R-:W2:Y:S01]  /*0020*/  LDC.64 R2, c[0x0][0x210] ;  /* 0x00008400ff027b82 */ /* 0x000ea20000000a00 */
[----:B------:R-:W-:Y:S01]  /*0030*/  ULDC.64 UR4, c[0x0][0x208] ;  /* 0x0000820000047ab9 */ /* 0x000fe20000000a00 */
[----:B------:R-:W-:Y:S01]  /*0040*/  ULDC.64 UR6, c[0x0][0x220] ;  /* 0x0000880000067ab9 */ /* 0x000fe20000000a00 */
[----:B------:R-:W3:Y:S05]  /*0050*/  S2R R7, SR_CTAID.X ;  /* 0x0000000000077919 */ /* 0x000eea0000002500 */
[----:B------:R-:W4:Y:S01]  /*0060*/  LDC.64 R4, c[0x0][0x218] ;  /* 0x00008600ff047b82 */ /* 0x000f220000000a00 */
[----:B-1----:R-:W-:Y:S01]  /*0070*/  IMAD.SHL.U32 R0, R0, 0x2, RZ ;  /* 0x0000000200007824 */ /* 0x002fe200078e00ff */
[----:B---3--:R-:W-:-:S04]  /*0080*/  SHF.R.S32.HI R6, RZ, 0x17, R7 ;  /* 0x00000017ff067819 */ /* 0x008fc80000011407 */
[----:B------:R-:W-:Y:S02]  /*0090*/  LOP3.LUT R0, R0, 0xfe, RZ, 0xc0, !PT ;  /* 0x000000fe00007812 */ /* 0x000fe400078ec0ff */
[----:B------:R-:W-:-:S03]  /*00a0*/  SGXT R6, R6, 0x1 ;  /* 0x000000010606781a */ /* 0x000fc60000000200 */
[----:B------:R-:W-:-:S04]  /*00b0*/  IMAD R7, R7, 0x100, R0 ;  /* 0x0000010007077824 */ /* 0x000fc800078e0200 */
[----:B--2---:R-:W-:Y:S01]  /*00c0*/  IMAD.WIDE R2, R7, 0x4, R2 ;  /* 0x0000000407027825 */ /* 0x004fe200078e0202 */
[----:B------:R-:W-:-:S04]  /*00d0*/  LEA.HI R6, R6, R7, RZ, 0x4 ;  /* 0x0000000706067211 */ /* 0x000fc800078f20ff */
[--C-:B------:R-:W-:Y:S01]  /*00e0*/  SHF.R.S32.HI R0, RZ, 0x4, R6.reuse ;  /* 0x00000004ff007819 */ /* 0x100fe20000011406 */
[----:B------:R-:W2:Y:S01]  /*00f0*/  LDG.E.64 R2, desc[UR4][R2.64] ;  /* 0x0000000402027981 */ /* 0x000ea2000c1e1b00 */
[----:B------:R-:W-:-:S04]  /*0100*/  SHF.R.S32.HI R9, RZ, 0x1f, R6 ;  /* 0x0000001fff097819 */ /* 0x000fc80000011406 */
[----:B------:R-:W-:-:S04]  /*0110*/  LEA.HI R9, R9, R0, RZ, 0x6 ;  /* 0x0000000009097211 */ /* 0x000fc800078f30ff */
[----:B------:R-:W-:-:S05]  /*0120*/  LOP3.LUT R9, R9, 0xffffffc0, RZ, 0xc0, !PT ;  /* 0xffffffc009097812 */ /* 0x000fca00078ec0ff */
[----:B------:R-:W-:-:S04]  /*0130*/  IMAD.IADD R9, R0, 0x1, -R9 ;  /* 0x0000000100097824 */ /* 0x000fc800078e0a09 */
[----:B----4-:R-:W-:-:S06]  /*0140*/  IMAD.WIDE R4, R9, 0x4, R4 ;  /* 0x0000000409047825 */ /* 0x010fcc00078e0204 */
[----:B------:R-:W2:Y:S02]  /*0150*/  LDG.E.EL R4, desc[UR4][R4.64] ;  /* 0x0000000404047981 */ /* 0x000ea4000c2e1900 */
[CC--:B--2---:R-:W-:Y:S02]  /*0160*/  FSETP.GT.AND P1, PT, R2.reuse, -R4.reuse, PT ;  /* 0x800000040200720b */ /* 0x0c4fe40003f24000 */
[C---:B------:R-:W-:Y:S01]  /*0170*/  FSETP.GT.AND P0, PT, R3.reuse, -R4, PT ;  /* 0x800000040300720b */ /* 0x040fe20003f04000 */
[--C-:B------:R-:W-:Y:S01]  /*0180*/  FADD R0, R2, R4.reuse ;  /* 0x0000000402007221 */ /* 0x100fe20000000000 */
[----:B------:R-:W-:-:S09]  /*0190*/  FADD R6, R3, R4 ;  /* 0x0000000403067221 */ /* 0x000fd20000000000 */
[----:B------:R-:W-:Y:S02]  /*01a0*/  @!P1 FMUL R0, R0, 0.10000000149011611938 ;  /* 0x3dcccccd00009820 */ /* 0x000fe40000400000 */
[----:B------:R-:W-:-:S03]  /*01b0*/  @!P0 FMUL R6, R6, 0.10000000149011611938 ;  /* 0x3dcccccd06068820 */ /* 0x000fc60000400000 */
[----:B------:R-:W-:Y:S02]  /*01c0*/  FSETP.GT.AND P1, PT, R0, RZ, PT ;  /* 0x000000ff0000720b */ /* 0x000fe40003f24000 */
[----:B------:R-:W-:Y:S02]  /*01d0*/  FSETP.GT.AND P0, PT, R6, RZ, PT ;  /* 0x000000ff0600720b */ /* 0x000fe40003f04000 */
[----:B------:R-:W-:Y:S02]  /*01e0*/  SEL R0, RZ, 0x1, !P1 ;  /* 0x00000001ff007807 */ /* 0x000fe40004800000 */
[----:B------:R-:W-:Y:S02]  /*01f0*/  SEL R5, RZ, 0x100, !P0 ;  /* 0x00000100ff057807 */ /* 0x000fe40004000000 */
[----:B------:R-:W-:-:S03]  /*0200*/  IADD3 R2, P2, R7, UR6, RZ ;  /* 0x0000000607027c10 */ /* 0x000fc6000ff5e0ff */
[----:B------:R-:W-:Y:S01]  /*0210*/  IMAD.IADD R5, R0, 0x1, R5 ;  /* 0x0000000100057824 */ /* 0x000fe200078e0205 */
[----:B------:R-:W-:-:S05]  /*0220*/  LEA.HI.X.SX32 R3, R7, UR7, 0x1, P2 ;  /* 0x0000000707037c11 */ /* 0x000fca00090f0eff */
[----:B------:R-:W-:Y:S01]  /*0230*/  STG.E.U16 desc[UR4][R2.64], R5 ;  /* 0x0000000502007986 */ /* 0x000fe2000c101504 */
[----:B------:R-:W-:Y:S05]  /*0240*/  EXIT ;  /* 0x000000000000794d */ /* 0x000fea0003800000 */
.L_x_0:
[----:B------:R-:W-:-:S00]  /*0250*/  BRA `(.L_x_0) ;  /* 0xfffffffc00fc7947 */ /* 0x000fc0000383ffff */
[----:B------:R-:W-:-:S00]  /*0260*/  NOP ;  /* 0x0000000000007918 */ /* 0x000fc00000000000 */
        /* <DEDUP_REMOVED lines=9> */
.L_x_1:


//--------------------- .nv.constant0.triton_poi_fused_convolution_leaky_relu_leaky_relu_backward_5 --------------------------
	.section	.nv.constant0.triton_poi_fused_convolution_leaky_relu_leaky_relu_backward_5,"a",@progbits
	.sectionflags	@""
	.align	4
.nv.constant0.triton_poi_fused_convolution_leaky_relu_leaky_relu_backward_5:
	.zero		556
